//
// Generated by NVIDIA NVVM Compiler
//
// Compiler Build ID: CL-36424714
// Cuda compilation tools, release 13.0, V13.0.88
// Based on NVVM 20.0.0
//

.version 9.0
.target sm_100
.address_size 64

	// .globl	_ZN5sgemm7kernels11sgemm_naiveEPKfS2_Pfffjjj

.visible .entry _ZN5sgemm7kernels11sgemm_naiveEPKfS2_Pfffjjj(
	.param .u64 .ptr .align 1 _ZN5sgemm7kernels11sgemm_naiveEPKfS2_Pfffjjj_param_0,
	.param .u64 .ptr .align 1 _ZN5sgemm7kernels11sgemm_naiveEPKfS2_Pfffjjj_param_1,
	.param .u64 .ptr .align 1 _ZN5sgemm7kernels11sgemm_naiveEPKfS2_Pfffjjj_param_2,
	.param .f32 _ZN5sgemm7kernels11sgemm_naiveEPKfS2_Pfffjjj_param_3,
	.param .f32 _ZN5sgemm7kernels11sgemm_naiveEPKfS2_Pfffjjj_param_4,
	.param .u32 _ZN5sgemm7kernels11sgemm_naiveEPKfS2_Pfffjjj_param_5,
	.param .u32 _ZN5sgemm7kernels11sgemm_naiveEPKfS2_Pfffjjj_param_6,
	.param .u32 _ZN5sgemm7kernels11sgemm_naiveEPKfS2_Pfffjjj_param_7
)
{
	.reg .pred 	%p<13>;
	.reg .b32 	%r<94>;
	.reg .b32 	%f<73>;
	.reg .b64 	%rd<70>;

	ld.param.u64 	%rd4, [_ZN5sgemm7kernels11sgemm_naiveEPKfS2_Pfffjjj_param_0];
	ld.param.u64 	%rd5, [_ZN5sgemm7kernels11sgemm_naiveEPKfS2_Pfffjjj_param_1];
	ld.param.f32 	%f13, [_ZN5sgemm7kernels11sgemm_naiveEPKfS2_Pfffjjj_param_3];
	ld.param.f32 	%f14, [_ZN5sgemm7kernels11sgemm_naiveEPKfS2_Pfffjjj_param_4];
	ld.param.u32 	%r46, [_ZN5sgemm7kernels11sgemm_naiveEPKfS2_Pfffjjj_param_5];
	ld.param.u32 	%r44, [_ZN5sgemm7kernels11sgemm_naiveEPKfS2_Pfffjjj_param_6];
	ld.param.u32 	%r47, [_ZN5sgemm7kernels11sgemm_naiveEPKfS2_Pfffjjj_param_7];
	cvta.to.global.u64 	%rd1, %rd5;
	cvta.to.global.u64 	%rd2, %rd4;
	mov.u32 	%r48, %ctaid.x;
	mov.u32 	%r49, %ntid.x;
	mov.u32 	%r50, %tid.x;
	mad.lo.s32 	%r1, %r48, %r49, %r50;
	mov.u32 	%r51, %ctaid.y;
	mov.u32 	%r52, %ntid.y;
	mul.lo.s32 	%r2, %r51, %r52;
	mov.u32 	%r3, %tid.y;
	add.s32 	%r53, %r2, %r3;
	setp.ge.u32 	%p1, %r1, %r46;
	setp.ge.u32 	%p2, %r53, %r47;
	or.pred  	%p3, %p1, %p2;
	@%p3 bra 	$L__BB0_14;
	setp.eq.s32 	%p4, %r44, 0;
	mov.f32 	%f72, 0f00000000;
	@%p4 bra 	$L__BB0_13;
	mul.lo.s32 	%r5, %r44, %r1;
	and.b32  	%r6, %r44, 7;
	setp.lt.u32 	%p5, %r44, 8;
	mov.f32 	%f72, 0f00000000;
	mov.b32 	%r92, 0;
	@%p5 bra 	$L__BB0_5;
	and.b32  	%r92, %r44, -8;
	neg.s32 	%r90, %r92;
	add.s32 	%r55, %r3, %r47;
	add.s32 	%r89, %r55, %r2;
	shl.b32 	%r10, %r47, 3;
	shl.b32 	%r56, %r47, 1;
	add.s32 	%r88, %r53, %r56;
	mad.lo.s32 	%r87, %r47, 3, %r53;
	shl.b32 	%r57, %r47, 2;
	add.s32 	%r86, %r53, %r57;
	mad.lo.s32 	%r85, %r47, 5, %r53;
	mad.lo.s32 	%r84, %r47, 6, %r53;
	mad.lo.s32 	%r83, %r47, 7, %r53;
	add.s32 	%r81, %r5, 3;
	mov.f32 	%f72, 0f00000000;
	mov.u32 	%r82, %r53;
$L__BB0_4:
	.pragma "nounroll";
	add.s32 	%r58, %r81, -3;
	mul.wide.u32 	%rd6, %r58, 4;
	add.s64 	%rd7, %rd2, %rd6;
	ld.global.f32 	%f19, [%rd7];
	mul.wide.u32 	%rd8, %r82, 4;
	add.s64 	%rd9, %rd1, %rd8;
	ld.global.f32 	%f20, [%rd9];
	fma.rn.f32 	%f21, %f19, %f20, %f72;
	add.s32 	%r59, %r81, -2;
	mul.wide.u32 	%rd10, %r59, 4;
	add.s64 	%rd11, %rd2, %rd10;
	ld.global.f32 	%f22, [%rd11];
	mul.wide.u32 	%rd12, %r89, 4;
	add.s64 	%rd13, %rd1, %rd12;
	ld.global.f32 	%f23, [%rd13];
	fma.rn.f32 	%f24, %f22, %f23, %f21;
	add.s32 	%r60, %r81, -1;
	mul.wide.u32 	%rd14, %r60, 4;
	add.s64 	%rd15, %rd2, %rd14;
	ld.global.f32 	%f25, [%rd15];
	mul.wide.u32 	%rd16, %r88, 4;
	add.s64 	%rd17, %rd1, %rd16;
	ld.global.f32 	%f26, [%rd17];
	fma.rn.f32 	%f27, %f25, %f26, %f24;
	add.s32 	%r61, %r81, 4;
	mul.wide.u32 	%rd18, %r81, 4;
	add.s64 	%rd19, %rd2, %rd18;
	ld.global.f32 	%f28, [%rd19];
	mul.wide.u32 	%rd20, %r87, 4;
	add.s64 	%rd21, %rd1, %rd20;
	ld.global.f32 	%f29, [%rd21];
	fma.rn.f32 	%f30, %f28, %f29, %f27;
	add.s32 	%r62, %r81, 1;
	mul.wide.u32 	%rd22, %r62, 4;
	add.s64 	%rd23, %rd2, %rd22;
	ld.global.f32 	%f31, [%rd23];
	mul.wide.u32 	%rd24, %r86, 4;
	add.s64 	%rd25, %rd1, %rd24;
	ld.global.f32 	%f32, [%rd25];
	fma.rn.f32 	%f33, %f31, %f32, %f30;
	add.s32 	%r63, %r81, 2;
	mul.wide.u32 	%rd26, %r63, 4;
	add.s64 	%rd27, %rd2, %rd26;
	ld.global.f32 	%f34, [%rd27];
	mul.wide.u32 	%rd28, %r85, 4;
	add.s64 	%rd29, %rd1, %rd28;
	ld.global.f32 	%f35, [%rd29];
	fma.rn.f32 	%f36, %f34, %f35, %f33;
	add.s32 	%r64, %r81, 3;
	mul.wide.u32 	%rd30, %r64, 4;
	add.s64 	%rd31, %rd2, %rd30;
	ld.global.f32 	%f37, [%rd31];
	mul.wide.u32 	%rd32, %r84, 4;
	add.s64 	%rd33, %rd1, %rd32;
	ld.global.f32 	%f38, [%rd33];
	fma.rn.f32 	%f39, %f37, %f38, %f36;
	mul.wide.u32 	%rd34, %r61, 4;
	add.s64 	%rd35, %rd2, %rd34;
	ld.global.f32 	%f40, [%rd35];
	mul.wide.u32 	%rd36, %r83, 4;
	add.s64 	%rd37, %rd1, %rd36;
	ld.global.f32 	%f41, [%rd37];
	fma.rn.f32 	%f72, %f40, %f41, %f39;
	add.s32 	%r90, %r90, 8;
	add.s32 	%r89, %r89, %r10;
	add.s32 	%r88, %r88, %r10;
	add.s32 	%r87, %r87, %r10;
	add.s32 	%r86, %r86, %r10;
	add.s32 	%r85, %r85, %r10;
	add.s32 	%r84, %r84, %r10;
	add.s32 	%r83, %r83, %r10;
	add.s32 	%r82, %r82, %r10;
	add.s32 	%r81, %r81, 8;
	setp.ne.s32 	%p6, %r90, 0;
	@%p6 bra 	$L__BB0_4;
$L__BB0_5:
	setp.eq.s32 	%p7, %r6, 0;
	@%p7 bra 	$L__BB0_13;
	and.b32  	%r39, %r44, 3;
	setp.lt.u32 	%p8, %r6, 4;
	@%p8 bra 	$L__BB0_8;
	add.s32 	%r65, %r92, %r5;
	mul.wide.u32 	%rd38, %r65, 4;
	add.s64 	%rd39, %rd2, %rd38;
	ld.global.f32 	%f43, [%rd39];
	mad.lo.s32 	%r66, %r92, %r47, %r53;
	mul.wide.u32 	%rd40, %r66, 4;
	add.s64 	%rd41, %rd1, %rd40;
	ld.global.f32 	%f44, [%rd41];
	fma.rn.f32 	%f45, %f43, %f44, %f72;
	add.s32 	%r67, %r65, 1;
	mul.wide.u32 	%rd42, %r67, 4;
	add.s64 	%rd43, %rd2, %rd42;
	ld.global.f32 	%f46, [%rd43];
	add.s32 	%r68, %r66, %r47;
	mul.wide.u32 	%rd44, %r68, 4;
	add.s64 	%rd45, %rd1, %rd44;
	ld.global.f32 	%f47, [%rd45];
	fma.rn.f32 	%f48, %f46, %f47, %f45;
	add.s32 	%r69, %r65, 2;
	mul.wide.u32 	%rd46, %r69, 4;
	add.s64 	%rd47, %rd2, %rd46;
	ld.global.f32 	%f49, [%rd47];
	add.s32 	%r70, %r68, %r47;
	mul.wide.u32 	%rd48, %r70, 4;
	add.s64 	%rd49, %rd1, %rd48;
	ld.global.f32 	%f50, [%rd49];
	fma.rn.f32 	%f51, %f49, %f50, %f48;
	add.s32 	%r71, %r65, 3;
	mul.wide.u32 	%rd50, %r71, 4;
	add.s64 	%rd51, %rd2, %rd50;
	ld.global.f32 	%f52, [%rd51];
	add.s32 	%r72, %r70, %r47;
	mul.wide.u32 	%rd52, %r72, 4;
	add.s64 	%rd53, %rd1, %rd52;
	ld.global.f32 	%f53, [%rd53];
	fma.rn.f32 	%f72, %f52, %f53, %f51;
	add.s32 	%r92, %r92, 4;
$L__BB0_8:
	setp.eq.s32 	%p9, %r39, 0;
	@%p9 bra 	$L__BB0_13;
	setp.eq.s32 	%p10, %r39, 1;
	@%p10 bra 	$L__BB0_11;
	add.s32 	%r73, %r92, %r5;
	mul.wide.u32 	%rd54, %r73, 4;
	add.s64 	%rd55, %rd2, %rd54;
	ld.global.f32 	%f55, [%rd55];
	mad.lo.s32 	%r74, %r92, %r47, %r53;
	mul.wide.u32 	%rd56, %r74, 4;
	add.s64 	%rd57, %rd1, %rd56;
	ld.global.f32 	%f56, [%rd57];
	fma.rn.f32 	%f57, %f55, %f56, %f72;
	add.s32 	%r75, %r73, 1;
	mul.wide.u32 	%rd58, %r75, 4;
	add.s64 	%rd59, %rd2, %rd58;
	ld.global.f32 	%f58, [%rd59];
	add.s32 	%r76, %r74, %r47;
	mul.wide.u32 	%rd60, %r76, 4;
	add.s64 	%rd61, %rd1, %rd60;
	ld.global.f32 	%f59, [%rd61];
	fma.rn.f32 	%f72, %f58, %f59, %f57;
	add.s32 	%r92, %r92, 2;
$L__BB0_11:
	and.b32  	%r77, %r44, 1;
	setp.eq.b32 	%p11, %r77, 1;
	not.pred 	%p12, %p11;
	@%p12 bra 	$L__BB0_13;
	add.s32 	%r78, %r92, %r5;
	mul.wide.u32 	%rd62, %r78, 4;
	add.s64 	%rd63, %rd2, %rd62;
	ld.global.f32 	%f60, [%rd63];
	mad.lo.s32 	%r79, %r92, %r47, %r53;
	mul.wide.u32 	%rd64, %r79, 4;
	add.s64 	%rd65, %rd1, %rd64;
	ld.global.f32 	%f61, [%rd65];
	fma.rn.f32 	%f72, %f60, %f61, %f72;
$L__BB0_13:
	ld.param.u64 	%rd69, [_ZN5sgemm7kernels11sgemm_naiveEPKfS2_Pfffjjj_param_2];
	mad.lo.s32 	%r80, %r47, %r1, %r53;
	cvta.to.global.u64 	%rd66, %rd69;
	mul.wide.u32 	%rd67, %r80, 4;
	add.s64 	%rd68, %rd66, %rd67;
	ld.global.f32 	%f62, [%rd68];
	mul.f32 	%f63, %f14, %f62;
	fma.rn.f32 	%f64, %f13, %f72, %f63;
	st.global.f32 	[%rd68], %f64;
$L__BB0_14:
	ret;

}


// ===== COMPILED SASS (sm_100) =====

	.target	sm_100

	.elftype	@"ET_EXEC"


//--------------------- .note.nv.tkinfo           --------------------------
	.section	.note.nv.tkinfo,"",@"SHT_NOTE"
	.sectionflags	@"SHF_NOTE_NV_TKINFO"
	.tkinfo
        /*0018*/ 	.word	0x00000002
        /*0030*/ 	.string	""
        /*0030*/ 	.string	"ptxas"
        /*0030*/ 	.string	"Cuda compilation tools, release 13.0, V13.0.88"
        /*0030*/ 	.string	"Build cuda_13.0.r13.0/compiler.36424714_0"
        /*0030*/ 	.string	"-arch sm_100 -m 64 "



//--------------------- .note.nv.cuinfo           --------------------------
	.section	.note.nv.cuinfo,"",@"SHT_NOTE"
	.sectionflags	@"SHF_NOTE_NV_CUINFO"
        /*0018*/ 	.short	0x0002
        /*001a*/ 	.short	0x0064
        /*001c*/ 	.short	0x0082
	.zero		2


//--------------------- .nv.info                  --------------------------
	.section	.nv.info,"",@"SHT_CUDA_INFO"
	.align	4


	//----- nvinfo : EIATTR_REGCOUNT
	.align		4
        /*0000*/ 	.byte	0x04, 0x2f
        /*0002*/ 	.short	(.L_1 - .L_0)
	.align		4
.L_0:
        /*0004*/ 	.word	index@(_ZN5sgemm7kernels11sgemm_naiveEPKfS2_Pfffjjj)
        /*0008*/ 	.word	0x00000020


	//----- nvinfo : EIATTR_FRAME_SIZE
	.align		4
.L_1:
        /*000c*/ 	.byte	0x04, 0x11
        /*000e*/ 	.short	(.L_3 - .L_2)
	.align		4
.L_2:
        /*0010*/ 	.word	index@(_ZN5sgemm7kernels11sgemm_naiveEPKfS2_Pfffjjj)
        /*0014*/ 	.word	0x00000000


	//----- nvinfo : EIATTR_MIN_STACK_SIZE
	.align		4
.L_3:
        /*0018*/ 	.byte	0x04, 0x12
        /*001a*/ 	.short	(.L_5 - .L_4)
	.align		4
.L_4:
        /*001c*/ 	.word	index@(_ZN5sgemm7kernels11sgemm_naiveEPKfS2_Pfffjjj)
        /*0020*/ 	.word	0x00000000
.L_5:


//--------------------- .nv.compat                --------------------------
	.section	.nv.compat,"",@"SHT_CUDA_COMPAT_INFO"
	.align	4
        /*0000*/ 	.byte	0x02, 0x09, 0x00, 0x00, 0x02, 0x02, 0x01, 0x00, 0x02, 0x05, 0x05, 0x00, 0x03, 0x07, 0x01, 0x01
        /*0010*/ 	.byte	0x02, 0x03, 0x00, 0x00, 0x02, 0x06, 0x01, 0x00, 0x04, 0x0b, 0x08, 0x00, 0x09, 0x00, 0x00, 0x00
        /*0020*/ 	.byte	0x00, 0x00, 0x00, 0x00


//--------------------- .nv.info._ZN5sgemm7kernels11sgemm_naiveEPKfS2_Pfffjjj --------------------------
	.section	.nv.info._ZN5sgemm7kernels11sgemm_naiveEPKfS2_Pfffjjj,"",@"SHT_CUDA_INFO"
	.sectionflags	@""
	.align	4


	//----- nvinfo : EIATTR_CUDA_API_VERSION
	.align		4
        /*0000*/ 	.byte	0x04, 0x37
        /*0002*/ 	.short	(.L_7 - .L_6)
.L_6:
        /*0004*/ 	.word	0x00000082


	//----- nvinfo : EIATTR_KPARAM_INFO
	.align		4
.L_7:
        /*0008*/ 	.byte	0x04, 0x17
        /*000a*/ 	.short	(.L_9 - .L_8)
.L_8:
        /*000c*/ 	.word	0x00000000
        /*0010*/ 	.short	0x0007
        /*0012*/ 	.short	0x0028
        /*0014*/ 	.byte	0x00, 0xf0, 0x11, 0x00


	//----- nvinfo : EIATTR_KPARAM_INFO
	.align		4
.L_9:
        /*0018*/ 	.byte	0x04, 0x17
        /*001a*/ 	.short	(.L_11 - .L_10)
.L_10:
        /*001c*/ 	.word	0x00000000
        /*0020*/ 	.short	0x0006
        /*0022*/ 	.short	0x0024
        /*0024*/ 	.byte	0x00, 0xf0, 0x11, 0x00


	//----- nvinfo : EIATTR_KPARAM_INFO
	.align		4
.L_11:
        /*0028*/ 	.byte	0x04, 0x17
        /*002a*/ 	.short	(.L_13 - .L_12)
.L_12:
        /*002c*/ 	.word	0x00000000
        /*0030*/ 	.short	0x0005
        /*0032*/ 	.short	0x0020
        /*0034*/ 	.byte	0x00, 0xf0, 0x11, 0x00


	//----- nvinfo : EIATTR_KPARAM_INFO
	.align		4
.L_13:
        /*0038*/ 	.byte	0x04, 0x17
        /*003a*/ 	.short	(.L_15 - .L_14)
.L_14:
        /*003c*/ 	.word	0x00000000
        /*0040*/ 	.short	0x0004
        /*0042*/ 	.short	0x001c
        /*0044*/ 	.byte	0x00, 0xf0, 0x11, 0x00


	//----- nvinfo : EIATTR_KPARAM_INFO
	.align		4
.L_15:
        /*0048*/ 	.byte	0x04, 0x17
        /*004a*/ 	.short	(.L_17 - .L_16)
.L_16:
        /*004c*/ 	.word	0x00000000
        /*0050*/ 	.short	0x0003
        /*0052*/ 	.short	0x0018
        /*0054*/ 	.byte	0x00, 0xf0, 0x11, 0x00


	//----- nvinfo : EIATTR_KPARAM_INFO
	.align		4
.L_17:
        /*0058*/ 	.byte	0x04, 0x17
        /*005a*/ 	.short	(.L_19 - .L_18)
.L_18:
        /*005c*/ 	.word	0x00000000
        /*0060*/ 	.short	0x0002
        /*0062*/ 	.short	0x0010
        /*0064*/ 	.byte	0x00, 0xf5, 0x21, 0x00


	//----- nvinfo : EIATTR_KPARAM_INFO
	.align		4
.L_19:
        /*0068*/ 	.byte	0x04, 0x17
        /*006a*/ 	.short	(.L_21 - .L_20)
.L_20:
        /*006c*/ 	.word	0x00000000
        /*0070*/ 	.short	0x0001
        /*0072*/ 	.short	0x0008
        /*0074*/ 	.byte	0x00, 0xf5, 0x21, 0x00


	//----- nvinfo : EIATTR_KPARAM_INFO
	.align		4
.L_21:
        /*0078*/ 	.byte	0x04, 0x17
        /*007a*/ 	.short	(.L_23 - .L_22)
.L_22:
        /*007c*/ 	.word	0x00000000
        /*0080*/ 	.short	0x0000
        /*0082*/ 	.short	0x0000
        /*0084*/ 	.byte	0x00, 0xf5, 0x21, 0x00


	//----- nvinfo : EIATTR_SPARSE_MMA_MASK
	.align		4
.L_23:
        /*0088*/ 	.byte	0x03, 0x50
        /*008a*/ 	.short	0x0000


	//----- nvinfo : EIATTR_MAXREG_COUNT
	.align		4
        /*008c*/ 	.byte	0x03, 0x1b
        /*008e*/ 	.short	0x00ff


	//----- nvinfo : EIATTR_MERCURY_ISA_VERSION
	.align		4
        /*0090*/ 	.byte	0x03, 0x5f
        /*0092*/ 	.short	0x0101


	//----- nvinfo : EIATTR_VRC_CTA_INIT_COUNT
	.align		4
        /*0094*/ 	.byte	0x02, 0x4a
	.zero		1
	.zero		1


	//----- nvinfo : EIATTR_EXIT_INSTR_OFFSETS
	.align		4
        /*0098*/ 	.byte	0x04, 0x1c
        /*009a*/ 	.short	(.L_25 - .L_24)


	//   ....[0]....
.L_24:
        /*009c*/ 	.word	0x000000e0


	//   ....[1]....
        /*00a0*/ 	.word	0x00000ad0


	//----- nvinfo : EIATTR_CBANK_PARAM_SIZE
	.align		4
.L_25:
        /*00a4*/ 	.byte	0x03, 0x19
        /*00a6*/ 	.short	0x002c


	//----- nvinfo : EIATTR_PARAM_CBANK
	.align		4
        /*00a8*/ 	.byte	0x04, 0x0a
        /*00aa*/ 	.short	(.L_27 - .L_26)
	.align		4
.L_26:
        /*00ac*/ 	.word	index@(.nv.constant0._ZN5sgemm7kernels11sgemm_naiveEPKfS2_Pfffjjj)
        /*00b0*/ 	.short	0x0380
        /*00b2*/ 	.short	0x002c


	//----- nvinfo : EIATTR_SW_WAR
	.align		4
.L_27:
        /*00b4*/ 	.byte	0x04, 0x36
        /*00b6*/ 	.short	(.L_29 - .L_28)
.L_28:
        /*00b8*/ 	.word	0x00000008
.L_29:


//--------------------- .nv.callgraph             --------------------------
	.section	.nv.callgraph,"",@"SHT_CUDA_CALLGRAPH"
	.align	4
	.sectionentsize	8
	.align		4
        /*0000*/ 	.word	0x00000000
	.align		4
        /*0004*/ 	.word	0xffffffff
	.align		4
        /*0008*/ 	.word	0x00000000
	.align		4
        /*000c*/ 	.word	0xfffffffe
	.align		4
        /*0010*/ 	.word	0x00000000
	.align		4
        /*0014*/ 	.word	0xfffffffd
	.align		4
        /*0018*/ 	.word	0x00000000
	.align		4
        /*001c*/ 	.word	0xfffffffc


//--------------------- .text._ZN5sgemm7kernels11sgemm_naiveEPKfS2_Pfffjjj --------------------------
	.section	.text._ZN5sgemm7kernels11sgemm_naiveEPKfS2_Pfffjjj,"ax",@progbits
	.align	128
        .global         _ZN5sgemm7kernels11sgemm_naiveEPKfS2_Pfffjjj
        .type           _ZN5sgemm7kernels11sgemm_naiveEPKfS2_Pfffjjj,@function
        .size           _ZN5sgemm7kernels11sgemm_naiveEPKfS2_Pfffjjj,(.L_x_5 - _ZN5sgemm7kernels11sgemm_naiveEPKfS2_Pfffjjj)
        .other          _ZN5sgemm7kernels11sgemm_naiveEPKfS2_Pfffjjj,@"STO_CUDA_ENTRY STV_DEFAULT"
_ZN5sgemm7kernels11sgemm_naiveEPKfS2_Pfffjjj:
.text._ZN5sgemm7kernels11sgemm_naiveEPKfS2_Pfffjjj:
[----:B------:R-:W-:Y:S01]  /*0000*/  LDC R1, c[0x0][0x37c] ;  /* 0x0000df00ff017b82 */ /* 0x000fe20000000800 */
[----:B------:R-:W0:Y:S07]  /*0010*/  S2R R7, SR_TID.Y ;  /* 0x0000000000077919 */ /* 0x000e2e0000002200 */
[----:B------:R-:W1:Y:S01]  /*0020*/  S2UR UR4, SR_CTAID.Y ;  /* 0x00000000000479c3 */ /* 0x000e620000002600 */
[----:B------:R-:W2:Y:S01]  /*0030*/  LDCU UR7, c[0x0][0x3a0] ;  /* 0x00007400ff0777ac */ /* 0x000ea20008000800 */
[----:B------:R-:W3:Y:S06]  /*0040*/  S2R R5, SR_TID.X ;  /* 0x0000000000057919 */ /* 0x000eec0000002100 */
[----:B------:R-:W3:Y:S01]  /*0050*/  LDC R2, c[0x0][0x360] ;  /* 0x0000d800ff027b82 */ /* 0x000ee20000000800 */
[----:B------:R-:W1:Y:S07]  /*0060*/  LDCU UR5, c[0x0][0x364] ;  /* 0x00006c80ff0577ac */ /* 0x000e6e0008000800 */
[----:B------:R-:W3:Y:S08]  /*0070*/  S2UR UR6, SR_CTAID.X ;  /* 0x00000000000679c3 */ /* 0x000ef00000002500 */
[----:B------:R-:W4:Y:S01]  /*0080*/  LDC R0, c[0x0][0x3a8] ;  /* 0x0000ea00ff007b82 */ /* 0x000f220000000800 */
[----:B-1----:R-:W-:-:S06]  /*0090*/  UIMAD UR4, UR4, UR5, URZ ;  /* 0x00000005040472a4 */ /* 0x002fcc000f8e02ff */
[----:B0-----:R-:W-:Y:S01]  /*00a0*/  IADD3 R3, PT, PT, R7, UR4, RZ ;  /* 0x0000000407037c10 */ /* 0x001fe2000fffe0ff */
[----:B---3--:R-:W-:-:S03]  /*00b0*/  IMAD R2, R2, UR6, R5 ;  /* 0x0000000602027c24 */ /* 0x008fc6000f8e0205 */
[----:B----4-:R-:W-:-:S04]  /*00c0*/  ISETP.GE.U32.AND P0, PT, R3, R0, PT ;  /* 0x000000000300720c */ /* 0x010fc80003f06070 */
[----:B--2---:R-:W-:-:S13]  /*00d0*/  ISETP.GE.U32.OR P0, PT, R2, UR7, P0 ;  /* 0x0000000702007c0c */ /* 0x004fda0008706470 */
[----:B------:R-:W-:Y:S05]  /*00e0*/  @P0 EXIT ;  /* 0x000000000000094d */ /* 0x000fea0003800000 */
[----:B------:R-:W0:Y:S01]  /*00f0*/  LDC R5, c[0x0][0x3a4] ;  /* 0x0000e900ff057b82 */ /* 0x000e220000000800 */
[----:B------:R-:W1:Y:S01]  /*0100*/  LDCU.64 UR6, c[0x0][0x358] ;  /* 0x00006b00ff0677ac */ /* 0x000e620008000a00 */
[----:B------:R-:W-:Y:S01]  /*0110*/  HFMA2 R12, -RZ, RZ, 0, 0 ;  /* 0x00000000ff0c7431 */ /* 0x000fe200000001ff */
[----:B0-----:R-:W-:-:S13]  /*0120*/  ISETP.NE.AND P0, PT, R5, RZ, PT ;  /* 0x000000ff0500720c */ /* 0x001fda0003f05270 */
[----:B-1----:R-:W-:Y:S05]  /*0130*/  @!P0 BRA `(.L_x_0) ;  /* 0x0000000800448947 */ /* 0x002fea0003800000 */
[C---:B------:R-:W-:Y:S02]  /*0140*/  ISETP.GE.U32.AND P1, PT, R5.reuse, 0x8, PT ;  /* 0x000000080500780c */ /* 0x040fe40003f26070 */
[----:B------:R-:W-:Y:S02]  /*0150*/  LOP3.LUT R4, R5, 0x7, RZ, 0xc0, !PT ;  /* 0x0000000705047812 */ /* 0x000fe400078ec0ff */
[----:B------:R-:W-:Y:S02]  /*0160*/  MOV R12, RZ ;  /* 0x000000ff000c7202 */ /* 0x000fe40000000f00 */
[----:B------:R-:W-:Y:S02]  /*0170*/  ISETP.NE.AND P0, PT, R4, RZ, PT ;  /* 0x000000ff0400720c */ /* 0x000fe40003f05270 */
[----:B------:R-:W-:-:S05]  /*0180*/  MOV R6, RZ ;  /* 0x000000ff00067202 */ /* 0x000fca0000000f00 */
[----:B------:R-:W-:Y:S06]  /*0190*/  @!P1 BRA `(.L_x_1) ;  /* 0x0000000400249947 */ /* 0x000fec0003800000 */
[----:B------:R-:W-:Y:S01]  /*01a0*/  LOP3.LUT R6, R5, 0xfffffff8, RZ, 0xc0, !PT ;  /* 0xfffffff805067812 */ /* 0x000fe200078ec0ff */
[C---:B------:R-:W-:Y:S01]  /*01b0*/  IMAD R11, R0.reuse, 0x3, R3 ;  /* 0x00000003000b7824 */ /* 0x040fe200078e0203 */
[C---:B------:R-:W-:Y:S01]  /*01c0*/  IADD3 R7, PT, PT, R0.reuse, UR4, R7 ;  /* 0x0000000400077c10 */ /* 0x040fe2000fffe007 */
[C-C-:B------:R-:W-:Y:S01]  /*01d0*/  IMAD R15, R0.reuse, 0x5, R3.reuse ;  /* 0x00000005000f7824 */ /* 0x140fe200078e0203 */
[CC--:B------:R-:W-:Y:S01]  /*01e0*/  LEA R9, R0.reuse, R3.reuse, 0x1 ;  /* 0x0000000300097211 */ /* 0x0c0fe200078e08ff */
[C-C-:B------:R-:W-:Y:S01]  /*01f0*/  IMAD R25, R0.reuse, 0x6, R3.reuse ;  /* 0x0000000600197824 */ /* 0x140fe200078e0203 */
[C---:B------:R-:W-:Y:S01]  /*0200*/  LEA R13, R0.reuse, R3, 0x2 ;  /* 0x00000003000d7211 */ /* 0x040fe200078e10ff */
[----:B------:R-:W-:Y:S01]  /*0210*/  IMAD R27, R0, 0x7, R3 ;  /* 0x00000007001b7824 */ /* 0x000fe200078e0203 */
[----:B------:R-:W-:Y:S01]  /*0220*/  MOV R12, RZ ;  /* 0x000000ff000c7202 */ /* 0x000fe20000000f00 */
[----:B------:R-:W-:Y:S01]  /*0230*/  IMAD R8, R2, R5, 0x3 ;  /* 0x0000000302087424 */ /* 0x000fe200078e0205 */
[----:B------:R-:W-:-:S02]  /*0240*/  MOV R29, R3 ;  /* 0x00000003001d7202 */ /* 0x000fc40000000f00 */
[----:B------:R-:W-:-:S07]  /*0250*/  IADD3 R10, PT, PT, -R6, RZ, RZ ;  /* 0x000000ff060a7210 */ /* 0x000fce0007ffe1ff */
.L_x_2:
[----:B------:R-:W0:Y:S01]  /*0260*/  LDC.64 R20, c[0x0][0x380] ;  /* 0x0000e000ff147b82 */ /* 0x000e220000000a00 */
[----:B------:R-:W-:-:S07]  /*0270*/  IADD3 R23, PT, PT, R8, -0x3, RZ ;  /* 0xfffffffd08177810 */ /* 0x000fce0007ffe0ff */
[----:B------:R-:W1:Y:S01]  /*0280*/  LDC.64 R16, c[0x0][0x388] ;  /* 0x0000e200ff107b82 */ /* 0x000e620000000a00 */
[----:B0-----:R-:W-:-:S06]  /*0290*/  IMAD.WIDE.U32 R22, R23, 0x4, R20 ;  /* 0x0000000417167825 */ /* 0x001fcc00078e0014 */
[----:B------:R-:W2:Y:S01]  /*02a0*/  LDG.E R23, desc[UR6][R22.64] ;  /* 0x0000000616177981 */ /* 0x000ea2000c1e1900 */
[----:B-1----:R-:W-:-:S06]  /*02b0*/  IMAD.WIDE.U32 R18, R29, 0x4, R16 ;  /* 0x000000041d127825 */ /* 0x002fcc00078e0010 */
[----:B------:R-:W2:Y:S01]  /*02c0*/  LDG.E R18, desc[UR6][R18.64] ;  /* 0x0000000612127981 */ /* 0x000ea2000c1e1900 */
[C---:B------:R-:W-:Y:S02]  /*02d0*/  IADD3 R14, PT, PT, R8.reuse, -0x2, RZ ;  /* 0xfffffffe080e7810 */ /* 0x040fe40007ffe0ff */
[----:B------:R-:W-:Y:S01]  /*02e0*/  IADD3 R24, PT, PT, R8, -0x1, RZ ;  /* 0xffffffff08187810 */ /* 0x000fe20007ffe0ff */
[----:B--2---:R-:W-:Y:S02]  /*02f0*/  FFMA R12, R23, R18, R12 ;  /* 0x00000012170c7223 */ /* 0x004fe4000000000c */
[----:B------:R-:W-:-:S04]  /*0300*/  IMAD.WIDE.U32 R18, R14, 0x4, R20 ;  /* 0x000000040e127825 */ /* 0x000fc800078e0014 */
[----:B------:R-:W-:Y:S01]  /*0310*/  IMAD.WIDE.U32 R22, R7, 0x4, R16 ;  /* 0x0000000407167825 */ /* 0x000fe200078e0010 */
[----:B------:R0:W2:Y:S04]  /*0320*/  LDG.E R14, desc[UR6][R18.64] ;  /* 0x00000006120e7981 */ /* 0x0000a8000c1e1900 */
[----:B------:R1:W2:Y:S01]  /*0330*/  LDG.E R26, desc[UR6][R22.64] ;  /* 0x00000006161a7981 */ /* 0x0002a2000c1e1900 */
[----:B0-----:R-:W-:-:S04]  /*0340*/  IMAD.WIDE.U32 R18, R24, 0x4, R20 ;  /* 0x0000000418127825 */ /* 0x001fc800078e0014 */
[----:B-1----:R-:W-:Y:S01]  /*0350*/  IMAD.WIDE.U32 R22, R9, 0x4, R16 ;  /* 0x0000000409167825 */ /* 0x002fe200078e0010 */
[----:B------:R0:W3:Y:S04]  /*0360*/  LDG.E R24, desc[UR6][R18.64] ;  /* 0x0000000612187981 */ /* 0x0000e8000c1e1900 */
[----:B------:R1:W3:Y:S01]  /*0370*/  LDG.E R28, desc[UR6][R22.64] ;  /* 0x00000006161c7981 */ /* 0x0002e2000c1e1900 */
[----:B0-----:R-:W-:-:S04]  /*0380*/  IMAD.WIDE.U32 R18, R8, 0x4, R20 ;  /* 0x0000000408127825 */ /* 0x001fc800078e0014 */
[----:B-1----:R-:W-:-:S04]  /*0390*/  IMAD.WIDE.U32 R22, R11, 0x4, R16 ;  /* 0x000000040b167825 */ /* 0x002fc800078e0010 */
[----:B--2---:R-:W-:Y:S02]  /*03a0*/  FFMA R12, R14, R26, R12 ;  /* 0x0000001a0e0c7223 */ /* 0x004fe4000000000c */
[----:B------:R-:W2:Y:S04]  /*03b0*/  LDG.E R14, desc[UR6][R18.64] ;  /* 0x00000006120e7981 */ /* 0x000ea8000c1e1900 */
[----:B------:R0:W2:Y:S01]  /*03c0*/  LDG.E R26, desc[UR6][R22.64] ;  /* 0x00000006161a7981 */ /* 0x0000a2000c1e1900 */
[----:B---3--:R-:W-:Y:S01]  /*03d0*/  FFMA R12, R24, R28, R12 ;  /* 0x0000001c180c7223 */ /* 0x008fe2000000000c */
[----:B------:R-:W-:Y:S01]  /*03e0*/  IADD3 R24, PT, PT, R8, 0x1, RZ ;  /* 0x0000000108187810 */ /* 0x000fe20007ffe0ff */
[----:B0-----:R-:W-:-:S04]  /*03f0*/  IMAD.WIDE.U32 R22, R13, 0x4, R16 ;  /* 0x000000040d167825 */ /* 0x001fc800078e0010 */
[----:B------:R-:W-:Y:S01]  /*0400*/  IMAD.WIDE.U32 R18, R24, 0x4, R20 ;  /* 0x0000000418127825 */ /* 0x000fe200078e0014 */
[----:B------:R-:W3:Y:S04]  /*0410*/  LDG.E R28, desc[UR6][R22.64] ;  /* 0x00000006161c7981 */ /* 0x000ee8000c1e1900 */
[----:B------:R0:W3:Y:S01]  /*0420*/  LDG.E R24, desc[UR6][R18.64] ;  /* 0x0000000612187981 */ /* 0x0000e2000c1e1900 */
[----:B--2---:R-:W-:Y:S01]  /*0430*/  FFMA R12, R14, R26, R12 ;  /* 0x0000001a0e0c7223 */ /* 0x004fe2000000000c */
[C---:B------:R-:W-:Y:S02]  /*0440*/  IADD3 R26, PT, PT, R8.reuse, 0x3, RZ ;  /* 0x00000003081a7810 */ /* 0x040fe40007ffe0ff */
[----:B------:R-:W-:-:S03]  /*0450*/  IADD3 R14, PT, PT, R8, 0x2, RZ ;  /* 0x00000002080e7810 */ /* 0x000fc60007ffe0ff */
[----:B0-----:R-:W-:Y:S01]  /*0460*/  IMAD.WIDE.U32 R18, R26, 0x4, R20 ;  /* 0x000000041a127825 */ /* 0x001fe200078e0014 */
[----:B------:R-:W-:-:S03]  /*0470*/  IADD3 R26, PT, PT, R8, 0x4, RZ ;  /* 0x00000004081a7810 */ /* 0x000fc60007ffe0ff */
[--C-:B------:R-:W-:Y:S02]  /*0480*/  IMAD.WIDE.U32 R22, R14, 0x4, R20.reuse ;  /* 0x000000040e167825 */ /* 0x100fe400078e0014 */
[----:B------:R0:W2:Y:S02]  /*0490*/  LDG.E R14, desc[UR6][R18.64] ;  /* 0x00000006120e7981 */ /* 0x0000a4000c1e1900 */
[----:B------:R-:W-:-:S04]  /*04a0*/  IMAD.WIDE.U32 R20, R26, 0x4, R20 ;  /* 0x000000041a147825 */ /* 0x000fc800078e0014 */
[----:B---3--:R-:W-:Y:S02]  /*04b0*/  FFMA R12, R24, R28, R12 ;  /* 0x0000001c180c7223 */ /* 0x008fe4000000000c */
[----:B------:R-:W3:Y:S01]  /*04c0*/  LDG.E R21, desc[UR6][R20.64] ;  /* 0x0000000614157981 */ /* 0x000ee2000c1e1900 */
[----:B0-----:R-:W-:-:S03]  /*04d0*/  IMAD.WIDE.U32 R18, R15, 0x4, R16 ;  /* 0x000000040f127825 */ /* 0x001fc600078e0010 */
[----:B------:R0:W4:Y:S04]  /*04e0*/  LDG.E R24, desc[UR6][R22.64] ;  /* 0x0000000616187981 */ /* 0x000128000c1e1900 */
[----:B------:R-:W4:Y:S01]  /*04f0*/  LDG.E R26, desc[UR6][R18.64] ;  /* 0x00000006121a7981 */ /* 0x000f22000c1e1900 */
[----:B0-----:R-:W-:-:S04]  /*0500*/  IMAD.WIDE.U32 R22, R25, 0x4, R16 ;  /* 0x0000000419167825 */ /* 0x001fc800078e0010 */
[----:B------:R-:W-:Y:S01]  /*0510*/  IMAD.WIDE.U32 R16, R27, 0x4, R16 ;  /* 0x000000041b107825 */ /* 0x000fe200078e0010 */
[----:B------:R-:W2:Y:S05]  /*0520*/  LDG.E R28, desc[UR6][R22.64] ;  /* 0x00000006161c7981 */ /* 0x000eaa000c1e1900 */
[----:B------:R-:W3:Y:S01]  /*0530*/  LDG.E R16, desc[UR6][R16.64] ;  /* 0x0000000610107981 */ /* 0x000ee2000c1e1900 */
[----:B------:R-:W-:-:S04]  /*0540*/  IADD3 R10, PT, PT, R10, 0x8, RZ ;  /* 0x000000080a0a7810 */ /* 0x000fc80007ffe0ff */
[----:B------:R-:W-:Y:S02]  /*0550*/  ISETP.NE.AND P1, PT, R10, RZ, PT ;  /* 0x000000ff0a00720c */ /* 0x000fe40003f25270 */
[----:B------:R-:W-:Y:S02]  /*0560*/  IADD3 R8, PT, PT, R8, 0x8, RZ ;  /* 0x0000000808087810 */ /* 0x000fe40007ffe0ff */
[C---:B------:R-:W-:Y:S02]  /*0570*/  LEA R7, R0.reuse, R7, 0x3 ;  /* 0x0000000700077211 */ /* 0x040fe400078e18ff */
[C---:B------:R-:W-:Y:S02]  /*0580*/  LEA R9, R0.reuse, R9, 0x3 ;  /* 0x0000000900097211 */ /* 0x040fe400078e18ff */
[C---:B------:R-:W-:Y:S02]  /*0590*/  LEA R11, R0.reuse, R11, 0x3 ;  /* 0x0000000b000b7211 */ /* 0x040fe400078e18ff */
[----:B------:R-:W-:-:S02]  /*05a0*/  LEA R13, R0, R13, 0x3 ;  /* 0x0000000d000d7211 */ /* 0x000fc400078e18ff */
[C---:B------:R-:W-:Y:S02]  /*05b0*/  LEA R15, R0.reuse, R15, 0x3 ;  /* 0x0000000f000f7211 */ /* 0x040fe400078e18ff */
[C---:B------:R-:W-:Y:S02]  /*05c0*/  LEA R25, R0.reuse, R25, 0x3 ;  /* 0x0000001900197211 */ /* 0x040fe400078e18ff */
[C---:B------:R-:W-:Y:S02]  /*05d0*/  LEA R27, R0.reuse, R27, 0x3 ;  /* 0x0000001b001b7211 */ /* 0x040fe400078e18ff */
[----:B------:R-:W-:Y:S01]  /*05e0*/  LEA R29, R0, R29, 0x3 ;  /* 0x0000001d001d7211 */ /* 0x000fe200078e18ff */
[----:B----4-:R-:W-:-:S04]  /*05f0*/  FFMA R12, R24, R26, R12 ;  /* 0x0000001a180c7223 */ /* 0x010fc8000000000c */
[----:B--2---:R-:W-:-:S04]  /*0600*/  FFMA R12, R14, R28, R12 ;  /* 0x0000001c0e0c7223 */ /* 0x004fc8000000000c */
[----:B---3--:R-:W-:Y:S01]  /*0610*/  FFMA R12, R21, R16, R12 ;  /* 0x00000010150c7223 */ /* 0x008fe2000000000c */
[----:B------:R-:W-:Y:S06]  /*0620*/  @P1 BRA `(.L_x_2) ;  /* 0xfffffffc000c1947 */ /* 0x000fec000383ffff */
.L_x_1:
[----:B------:R-:W-:Y:S05]  /*0630*/  @!P0 BRA `(.L_x_0) ;  /* 0x0000000400048947 */ /* 0x000fea0003800000 */
[----:B------:R-:W-:Y:S02]  /*0640*/  ISETP.GE.U32.AND P0, PT, R4, 0x4, PT ;  /* 0x000000040400780c */ /* 0x000fe40003f06070 */
[----:B------:R-:W-:-:S04]  /*0650*/  LOP3.LUT R13, R5, 0x3, RZ, 0xc0, !PT ;  /* 0x00000003050d7812 */ /* 0x000fc800078ec0ff */
[----:B------:R-:W-:-:S07]  /*0660*/  ISETP.NE.AND P1, PT, R13, RZ, PT ;  /* 0x000000ff0d00720c */ /* 0x000fce0003f25270 */
[----:B------:R-:W-:Y:S06]  /*0670*/  @!P0 BRA `(.L_x_3) ;  /* 0x00000000007c8947 */ /* 0x000fec0003800000 */
[----:B------:R-:W0:Y:S01]  /*0680*/  LDC.64 R8, c[0x0][0x388] ;  /* 0x0000e200ff087b82 */ /* 0x000e220000000a00 */
[----:B------:R-:W-:Y:S02]  /*0690*/  IMAD R15, R2, R5, R6 ;  /* 0x00000005020f7224 */ /* 0x000fe400078e0206 */
[----:B------:R-:W-:-:S03]  /*06a0*/  IMAD R17, R6, R0, R3 ;  /* 0x0000000006117224 */ /* 0x000fc600078e0203 */
[C---:B------:R-:W-:Y:S02]  /*06b0*/  IADD3 R23, PT, PT, R15.reuse, 0x1, RZ ;  /* 0x000000010f177810 */ /* 0x040fe40007ffe0ff */
[----:B------:R-:W1:Y:S01]  /*06c0*/  LDC.64 R10, c[0x0][0x380] ;  /* 0x0000e000ff0a7b82 */ /* 0x000e620000000a00 */
[C---:B------:R-:W-:Y:S02]  /*06d0*/  IADD3 R27, PT, PT, R15.reuse, 0x2, RZ ;  /* 0x000000020f1b7810 */ /* 0x040fe40007ffe0ff */
[----:B------:R-:W-:Y:S01]  /*06e0*/  IADD3 R4, PT, PT, R15, 0x3, RZ ;  /* 0x000000030f047810 */ /* 0x000fe20007ffe0ff */
[C---:B0-----:R-:W-:Y:S01]  /*06f0*/  IMAD.WIDE.U32 R20, R17.reuse, 0x4, R8 ;  /* 0x0000000411147825 */ /* 0x041fe200078e0008 */
[----:B------:R-:W-:-:S04]  /*0700*/  IADD3 R17, PT, PT, R17, R0, RZ ;  /* 0x0000000011117210 */ /* 0x000fc80007ffe0ff */
[-C--:B------:R-:W-:Y:S01]  /*0710*/  IADD3 R29, PT, PT, R17, R0.reuse, RZ ;  /* 0x00000000111d7210 */ /* 0x080fe20007ffe0ff */
[--C-:B-1----:R-:W-:Y:S01]  /*0720*/  IMAD.WIDE.U32 R24, R15, 0x4, R10.reuse ;  /* 0x000000040f187825 */ /* 0x102fe200078e000a */
[----:B------:R-:W2:Y:S03]  /*0730*/  LDG.E R20, desc[UR6][R20.64] ;  /* 0x0000000614147981 */ /* 0x000ea6000c1e1900 */
[----:B------:R-:W-:Y:S01]  /*0740*/  IMAD.WIDE.U32 R22, R23, 0x4, R10 ;  /* 0x0000000417167825 */ /* 0x000fe200078e000a */
[----:B------:R-:W2:Y:S03]  /*0750*/  LDG.E R7, desc[UR6][R24.64] ;  /* 0x0000000618077981 */ /* 0x000ea6000c1e1900 */
[----:B------:R-:W-:Y:S02]  /*0760*/  IMAD.WIDE.U32 R18, R17, 0x4, R8 ;  /* 0x0000000411127825 */ /* 0x000fe400078e0008 */
[----:B------:R-:W3:Y:S02]  /*0770*/  LDG.E R22, desc[UR6][R22.64] ;  /* 0x0000000616167981 */ /* 0x000ee4000c1e1900 */
[----:B------:R-:W-:Y:S01]  /*0780*/  IMAD.WIDE.U32 R14, R27, 0x4, R10 ;  /* 0x000000041b0e7825 */ /* 0x000fe200078e000a */
[C---:B------:R-:W-:Y:S01]  /*0790*/  IADD3 R27, PT, PT, R29.reuse, R0, RZ ;  /* 0x000000001d1b7210 */ /* 0x040fe20007ffe0ff */
[----:B------:R-:W3:Y:S02]  /*07a0*/  LDG.E R19, desc[UR6][R18.64] ;  /* 0x0000000612137981 */ /* 0x000ee4000c1e1900 */
[----:B------:R-:W-:-:S02]  /*07b0*/  IMAD.WIDE.U32 R16, R29, 0x4, R8 ;  /* 0x000000041d107825 */ /* 0x000fc400078e0008 */
[----:B------:R-:W4:Y:S02]  /*07c0*/  LDG.E R14, desc[UR6][R14.64] ;  /* 0x000000060e0e7981 */ /* 0x000f24000c1e1900 */
[----:B------:R-:W-:Y:S02]  /*07d0*/  IMAD.WIDE.U32 R10, R4, 0x4, R10 ;  /* 0x00000004040a7825 */ /* 0x000fe400078e000a */
[----:B------:R-:W4:Y:S02]  /*07e0*/  LDG.E R16, desc[UR6][R16.64] ;  /* 0x0000000610107981 */ /* 0x000f24000c1e1900 */
[----:B------:R-:W-:Y:S02]  /*07f0*/  IMAD.WIDE.U32 R8, R27, 0x4, R8 ;  /* 0x000000041b087825 */ /* 0x000fe400078e0008 */
[----:B------:R-:W5:Y:S04]  /*0800*/  LDG.E R10, desc[UR6][R10.64] ;  /* 0x000000060a0a7981 */ /* 0x000f68000c1e1900 */
[----:B------:R-:W5:Y:S01]  /*0810*/  LDG.E R8, desc[UR6][R8.64] ;  /* 0x0000000608087981 */ /* 0x000f62000c1e1900 */
[----:B------:R-:W-:Y:S01]  /*0820*/  IADD3 R6, PT, PT, R6, 0x4, RZ ;  /* 0x0000000406067810 */ /* 0x000fe20007ffe0ff */
[----:B--2---:R-:W-:-:S04]  /*0830*/  FFMA R7, R7, R20, R12 ;  /* 0x0000001407077223 */ /* 0x004fc8000000000c */
[----:B---3--:R-:W-:-:S04]  /*0840*/  FFMA R7, R22, R19, R7 ;  /* 0x0000001316077223 */ /* 0x008fc80000000007 */
[----:B----4-:R-:W-:-:S04]  /*0850*/  FFMA R7, R14, R16, R7 ;  /* 0x000000100e077223 */ /* 0x010fc80000000007 */
[----:B-----5:R-:W-:-:S07]  /*0860*/  FFMA R12, R10, R8, R7 ;  /* 0x000000080a0c7223 */ /* 0x020fce0000000007 */
.L_x_3:
[----:B------:R-:W-:Y:S05]  /*0870*/  @!P1 BRA `(.L_x_0) ;  /* 0x0000000000749947 */ /* 0x000fea0003800000 */
[----:B------:R-:W0:Y:S01]  /*0880*/  LDC.64 R8, c[0x0][0x388] ;  /* 0x0000e200ff087b82 */ /* 0x000e220000000a00 */
[----:B------:R-:W-:Y:S02]  /*0890*/  ISETP.NE.AND P0, PT, R13, 0x1, PT ;  /* 0x000000010d00780c */ /* 0x000fe40003f05270 */
[----:B------:R-:W-:-:S04]  /*08a0*/  LOP3.LUT R4, R5, 0x1, RZ, 0xc0, !PT ;  /* 0x0000000105047812 */ /* 0x000fc800078ec0ff */
[----:B------:R-:W-:Y:S01]  /*08b0*/  ISETP.NE.U32.AND P1, PT, R4, 0x1, PT ;  /* 0x000000010400780c */ /* 0x000fe20003f25070 */
[----:B------:R-:W1:Y:S06]  /*08c0*/  LDC.64 R18, c[0x0][0x380] ;  /* 0x0000e000ff127b82 */ /* 0x000e6c0000000a00 */
[----:B------:R-:W-:Y:S02]  /*08d0*/  @P0 IMAD R7, R2, R5, R6 ;  /* 0x0000000502070224 */ /* 0x000fe400078e0206 */
[----:B------:R-:W2:Y:S01]  /*08e0*/  LDC.64 R10, c[0x0][0x380] ;  /* 0x0000e000ff0a7b82 */ /* 0x000ea20000000a00 */
[C---:B------:R-:W-:Y:S01]  /*08f0*/  @P0 IMAD R17, R6.reuse, R0, R3 ;  /* 0x0000000006110224 */ /* 0x040fe200078e0203 */
[----:B------:R-:W-:-:S02]  /*0900*/  @P0 IADD3 R6, PT, PT, R6, 0x2, RZ ;  /* 0x0000000206060810 */ /* 0x000fc40007ffe0ff */
[----:B------:R-:W-:Y:S02]  /*0910*/  @P0 IADD3 R13, PT, PT, R7, 0x1, RZ ;  /* 0x00000001070d0810 */ /* 0x000fe40007ffe0ff */
[C---:B------:R-:W-:Y:S02]  /*0920*/  @P0 IADD3 R23, PT, PT, R17.reuse, R0, RZ ;  /* 0x0000000011170210 */ /* 0x040fe40007ffe0ff */
[----:B------:R-:W3:Y:S01]  /*0930*/  LDC.64 R14, c[0x0][0x388] ;  /* 0x0000e200ff0e7b82 */ /* 0x000ee20000000a00 */
[----:B0-----:R-:W-:-:S04]  /*0940*/  @P0 IMAD.WIDE.U32 R16, R17, 0x4, R8 ;  /* 0x0000000411100825 */ /* 0x001fc800078e0008 */
[----:B------:R-:W-:Y:S02]  /*0950*/  @P0 IMAD.WIDE.U32 R8, R23, 0x4, R8 ;  /* 0x0000000417080825 */ /* 0x000fe400078e0008 */
[----:B------:R-:W4:Y:S02]  /*0960*/  @P0 LDG.E R16, desc[UR6][R16.64] ;  /* 0x0000000610100981 */ /* 0x000f24000c1e1900 */
[--C-:B-1----:R-:W-:Y:S02]  /*0970*/  @P0 IMAD.WIDE.U32 R20, R7, 0x4, R18.reuse ;  /* 0x0000000407140825 */ /* 0x102fe400078e0012 */
[----:B------:R-:W5:Y:S02]  /*0980*/  @P0 LDG.E R8, desc[UR6][R8.64] ;  /* 0x0000000608080981 */ /* 0x000f64000c1e1900 */
[----:B------:R-:W-:Y:S02]  /*0990*/  @P0 IMAD.WIDE.U32 R18, R13, 0x4, R18 ;  /* 0x000000040d120825 */ /* 0x000fe400078e0012 */
[----:B------:R-:W4:Y:S02]  /*09a0*/  @P0 LDG.E R7, desc[UR6][R20.64] ;  /* 0x0000000614070981 */ /* 0x000f24000c1e1900 */
[----:B------:R-:W-:-:S02]  /*09b0*/  @!P1 IMAD R5, R2, R5, R6 ;  /* 0x0000000502059224 */ /* 0x000fc400078e0206 */
[----:B------:R-:W-:Y:S01]  /*09c0*/  @!P1 IMAD R13, R6, R0, R3 ;  /* 0x00000000060d9224 */ /* 0x000fe200078e0203 */
[----:B------:R-:W5:Y:S01]  /*09d0*/  @P0 LDG.E R18, desc[UR6][R18.64] ;  /* 0x0000000612120981 */ /* 0x000f62000c1e1900 */
[----:B--2---:R-:W-:-:S04]  /*09e0*/  @!P1 IMAD.WIDE.U32 R10, R5, 0x4, R10 ;  /* 0x00000004050a9825 */ /* 0x004fc800078e000a */
[----:B---3--:R-:W-:Y:S02]  /*09f0*/  @!P1 IMAD.WIDE.U32 R14, R13, 0x4, R14 ;  /* 0x000000040d0e9825 */ /* 0x008fe400078e000e */
[----:B------:R-:W2:Y:S04]  /*0a00*/  @!P1 LDG.E R11, desc[UR6][R10.64] ;  /* 0x000000060a0b9981 */ /* 0x000ea8000c1e1900 */
[----:B------:R-:W2:Y:S01]  /*0a10*/  @!P1 LDG.E R14, desc[UR6][R14.64] ;  /* 0x000000060e0e9981 */ /* 0x000ea2000c1e1900 */
[----:B----4-:R-:W-:-:S04]  /*0a20*/  @P0 FFMA R7, R7, R16, R12 ;  /* 0x0000001007070223 */ /* 0x010fc8000000000c */
[----:B-----5:R-:W-:-:S04]  /*0a30*/  @P0 FFMA R12, R18, R8, R7 ;  /* 0x00000008120c0223 */ /* 0x020fc80000000007 */
[----:B--2---:R-:W-:-:S07]  /*0a40*/  @!P1 FFMA R12, R11, R14, R12 ;  /* 0x0000000e0b0c9223 */ /* 0x004fce000000000c */
.L_x_0:
[----:B------:R-:W0:Y:S01]  /*0a50*/  LDC.64 R4, c[0x0][0x390] ;  /* 0x0000e400ff047b82 */ /* 0x000e220000000a00 */
[----:B------:R-:W-:Y:S01]  /*0a60*/  IMAD R3, R2, R0, R3 ;  /* 0x0000000002037224 */ /* 0x000fe200078e0203 */
[----:B------:R-:W1:Y:S03]  /*0a70*/  LDCU.64 UR8, c[0x0][0x398] ;  /* 0x00007300ff0877ac */ /* 0x000e660008000a00 */
[----:B0-----:R-:W-:-:S05]  /*0a80*/  IMAD.WIDE.U32 R2, R3, 0x4, R4 ;  /* 0x0000000403027825 */ /* 0x001fca00078e0004 */
[----:B------:R-:W1:Y:S02]  /*0a90*/  LDG.E R0, desc[UR6][R2.64] ;  /* 0x0000000602007981 */ /* 0x000e64000c1e1900 */
[----:B-1----:R-:W-:-:S04]  /*0aa0*/  FMUL R5, R0, UR9 ;  /* 0x0000000900057c20 */ /* 0x002fc80008400000 */
[----:B------:R-:W-:-:S05]  /*0ab0*/  FFMA R5, R12, UR8, R5 ;  /* 0x000000080c057c23 */ /* 0x000fca0008000005 */
[----:B------:R-:W-:Y:S01]  /*0ac0*/  STG.E desc[UR6][R2.64], R5 ;  /* 0x0000000502007986 */ /* 0x000fe2000c101906 */
[----:B------:R-:W-:Y:S05]  /*0ad0*/  EXIT ;  /* 0x000000000000794d */ /* 0x000fea0003800000 */
.L_x_4:
[----:B------:R-:W-:-:S00]  /*0ae0*/  BRA `(.L_x_4) ;  /* 0xfffffffc00fc7947 */ /* 0x000fc0000383ffff */
[----:B------:R-:W-:-:S00]  /*0af0*/  NOP ;  /* 0x0000000000007918 */ /* 0x000fc00000000000 */
        /* <DEDUP_REMOVED lines=8> */
.L_x_5:


//--------------------- .nv.shared.reserved.0     --------------------------
	.section	.nv.shared.reserved.0,"aw",@nobits
	.weak		__nv_reservedSMEM_offset_0_alias
	.size		__nv_reservedSMEM_offset_0_alias, 0, 64
	.other		__nv_reservedSMEM_offset_0_alias,@"STO_CUDA_RESERVED_SHARED STV_DEFAULT"
__nv_reservedSMEM_offset_0_alias:
	.zero		0
	.zero		64


//--------------------- .nv.constant0._ZN5sgemm7kernels11sgemm_naiveEPKfS2_Pfffjjj --------------------------
	.section	.nv.constant0._ZN5sgemm7kernels11sgemm_naiveEPKfS2_Pfffjjj,"a",@progbits
	.sectionflags	@""
	.align	4
.nv.constant0._ZN5sgemm7kernels11sgemm_naiveEPKfS2_Pfffjjj:
	.zero		940


//--------------------- SYMBOLS --------------------------

	.type		.nv.reservedSmem.offset0,@object
	.size		.nv.reservedSmem.offset0,0x4
